//
// Generated by NVIDIA NVVM Compiler
//
// Compiler Build ID: CL-36424714
// Cuda compilation tools, release 13.0, V13.0.88
// Based on NVVM 20.0.0
//

.version 9.0
.target sm_100
.address_size 64

	// .globl	_Z15f_scoreSequencePfS_S_ii

.visible .entry _Z15f_scoreSequencePfS_S_ii(
	.param .u64 .ptr .align 1 _Z15f_scoreSequencePfS_S_ii_param_0,
	.param .u64 .ptr .align 1 _Z15f_scoreSequencePfS_S_ii_param_1,
	.param .u64 .ptr .align 1 _Z15f_scoreSequencePfS_S_ii_param_2,
	.param .u32 _Z15f_scoreSequencePfS_S_ii_param_3,
	.param .u32 _Z15f_scoreSequencePfS_S_ii_param_4
)
{
	.reg .pred 	%p<37>;
	.reg .b32 	%r<89>;
	.reg .b32 	%f<83>;
	.reg .b64 	%rd<52>;

	ld.param.u64 	%rd13, [_Z15f_scoreSequencePfS_S_ii_param_0];
	ld.param.u64 	%rd14, [_Z15f_scoreSequencePfS_S_ii_param_1];
	ld.param.u64 	%rd15, [_Z15f_scoreSequencePfS_S_ii_param_2];
	ld.param.u32 	%r26, [_Z15f_scoreSequencePfS_S_ii_param_3];
	ld.param.u32 	%r27, [_Z15f_scoreSequencePfS_S_ii_param_4];
	cvta.to.global.u64 	%rd1, %rd14;
	cvta.to.global.u64 	%rd2, %rd15;
	setp.lt.s32 	%p1, %r27, 1;
	@%p1 bra 	$L__BB0_13;
	setp.lt.s32 	%p2, %r26, 1;
	@%p2 bra 	$L__BB0_13;
	add.s32 	%r1, %r26, 1;
	and.b32  	%r2, %r26, 3;
	and.b32  	%r3, %r26, 1;
	and.b32  	%r29, %r26, 2147483644;
	neg.s32 	%r4, %r29;
	add.s64 	%rd3, %rd2, 8;
	add.s64 	%rd4, %rd2, 4;
	neg.s32 	%r5, %r26;
	cvta.to.global.u64 	%rd5, %rd13;
	mov.b32 	%r81, 1;
$L__BB0_3:
	mov.u32 	%r6, %r81;
	setp.lt.u32 	%p3, %r26, 4;
	mul.lo.s32 	%r7, %r6, %r1;
	sub.s32 	%r8, %r7, %r1;
	mul.wide.s32 	%rd16, %r6, 4;
	add.s64 	%rd6, %rd5, %rd16;
	mov.b32 	%r88, 1;
	@%p3 bra 	$L__BB0_7;
	add.s64 	%rd50, %rd1, 8;
	mul.wide.u32 	%rd17, %r7, 4;
	add.s64 	%rd18, %rd2, %rd17;
	add.s64 	%rd51, %rd18, 16;
	add.s32 	%r83, %r7, 1;
	add.s32 	%r82, %r5, %r7;
	mov.b32 	%r85, 3;
	mov.u32 	%r84, %r7;
	mov.u32 	%r86, %r4;
$L__BB0_5:
	.pragma "nounroll";
	mul.wide.s32 	%rd19, %r83, 4;
	add.s64 	%rd20, %rd3, %rd19;
	mul.wide.s32 	%rd21, %r82, 4;
	add.s64 	%rd22, %rd4, %rd21;
	add.s32 	%r32, %r84, 1;
	ld.global.f32 	%f1, [%rd20+-12];
	add.f32 	%f2, %f1, 0fC0000000;
	setp.gt.f32 	%p4, %f2, 0f00000000;
	cvt.rzi.s32.f32 	%r33, %f2;
	selp.b32 	%r34, %r33, 0, %p4;
	ld.global.f32 	%f3, [%rd22+-4];
	add.f32 	%f4, %f3, 0fC0000000;
	cvt.rn.f32.s32 	%f5, %r34;
	setp.gt.f32 	%p5, %f4, %f5;
	cvt.rzi.s32.f32 	%r35, %f4;
	selp.b32 	%r36, %r35, %r34, %p5;
	ld.global.f32 	%f6, [%rd6+-4];
	ld.global.f32 	%f7, [%rd50+-8];
	setp.eq.f32 	%p6, %f6, %f7;
	ld.global.f32 	%f8, [%rd22+-8];
	selp.f32 	%f9, 0f40400000, 0fC0400000, %p6;
	add.f32 	%f10, %f8, %f9;
	cvt.rn.f32.s32 	%f11, %r36;
	setp.gt.f32 	%p7, %f10, %f11;
	cvt.rzi.s32.f32 	%r37, %f10;
	selp.b32 	%r38, %r37, %r36, %p7;
	cvt.rn.f32.s32 	%f12, %r38;
	mul.wide.u32 	%rd23, %r32, 4;
	add.s64 	%rd24, %rd2, %rd23;
	st.global.f32 	[%rd24], %f12;
	add.s32 	%r39, %r84, 2;
	add.f32 	%f13, %f12, 0fC0000000;
	setp.gt.f32 	%p8, %f13, 0f00000000;
	cvt.rzi.s32.f32 	%r40, %f13;
	selp.b32 	%r41, %r40, 0, %p8;
	ld.global.f32 	%f14, [%rd22];
	add.f32 	%f15, %f14, 0fC0000000;
	cvt.rn.f32.s32 	%f16, %r41;
	setp.gt.f32 	%p9, %f15, %f16;
	cvt.rzi.s32.f32 	%r42, %f15;
	selp.b32 	%r43, %r42, %r41, %p9;
	ld.global.f32 	%f17, [%rd6+-4];
	ld.global.f32 	%f18, [%rd50+-4];
	setp.eq.f32 	%p10, %f17, %f18;
	ld.global.f32 	%f19, [%rd22+-4];
	selp.f32 	%f20, 0f40400000, 0fC0400000, %p10;
	add.f32 	%f21, %f19, %f20;
	cvt.rn.f32.s32 	%f22, %r43;
	setp.gt.f32 	%p11, %f21, %f22;
	cvt.rzi.s32.f32 	%r44, %f21;
	selp.b32 	%r45, %r44, %r43, %p11;
	cvt.rn.f32.s32 	%f23, %r45;
	mul.wide.u32 	%rd25, %r39, 4;
	add.s64 	%rd26, %rd2, %rd25;
	st.global.f32 	[%rd26], %f23;
	add.s32 	%r46, %r84, 3;
	ld.global.f32 	%f24, [%rd20+-4];
	add.f32 	%f25, %f24, 0fC0000000;
	setp.gt.f32 	%p12, %f25, 0f00000000;
	cvt.rzi.s32.f32 	%r47, %f25;
	selp.b32 	%r48, %r47, 0, %p12;
	ld.global.f32 	%f26, [%rd22+4];
	add.f32 	%f27, %f26, 0fC0000000;
	cvt.rn.f32.s32 	%f28, %r48;
	setp.gt.f32 	%p13, %f27, %f28;
	cvt.rzi.s32.f32 	%r49, %f27;
	selp.b32 	%r50, %r49, %r48, %p13;
	ld.global.f32 	%f29, [%rd6+-4];
	ld.global.f32 	%f30, [%rd50];
	setp.eq.f32 	%p14, %f29, %f30;
	ld.global.f32 	%f31, [%rd22];
	selp.f32 	%f32, 0f40400000, 0fC0400000, %p14;
	add.f32 	%f33, %f31, %f32;
	cvt.rn.f32.s32 	%f34, %r50;
	setp.gt.f32 	%p15, %f33, %f34;
	cvt.rzi.s32.f32 	%r51, %f33;
	selp.b32 	%r52, %r51, %r50, %p15;
	cvt.rn.f32.s32 	%f35, %r52;
	mul.wide.u32 	%rd27, %r46, 4;
	add.s64 	%rd28, %rd2, %rd27;
	st.global.f32 	[%rd28], %f35;
	ld.global.f32 	%f36, [%rd20];
	add.f32 	%f37, %f36, 0fC0000000;
	setp.gt.f32 	%p16, %f37, 0f00000000;
	cvt.rzi.s32.f32 	%r53, %f37;
	selp.b32 	%r54, %r53, 0, %p16;
	ld.global.f32 	%f38, [%rd22+8];
	add.f32 	%f39, %f38, 0fC0000000;
	cvt.rn.f32.s32 	%f40, %r54;
	setp.gt.f32 	%p17, %f39, %f40;
	cvt.rzi.s32.f32 	%r55, %f39;
	selp.b32 	%r56, %r55, %r54, %p17;
	ld.global.f32 	%f41, [%rd6+-4];
	ld.global.f32 	%f42, [%rd50+4];
	setp.eq.f32 	%p18, %f41, %f42;
	ld.global.f32 	%f43, [%rd22+4];
	selp.f32 	%f44, 0f40400000, 0fC0400000, %p18;
	add.f32 	%f45, %f43, %f44;
	cvt.rn.f32.s32 	%f46, %r56;
	setp.gt.f32 	%p19, %f45, %f46;
	cvt.rzi.s32.f32 	%r57, %f45;
	selp.b32 	%r58, %r57, %r56, %p19;
	cvt.rn.f32.s32 	%f47, %r58;
	st.global.f32 	[%rd51], %f47;
	add.s32 	%r86, %r86, 4;
	add.s32 	%r85, %r85, 4;
	add.s64 	%rd51, %rd51, 16;
	add.s32 	%r84, %r84, 4;
	add.s32 	%r83, %r83, 4;
	add.s64 	%rd50, %rd50, 16;
	add.s32 	%r82, %r82, 4;
	setp.ne.s32 	%p20, %r86, 0;
	@%p20 bra 	$L__BB0_5;
	add.s32 	%r88, %r85, -2;
$L__BB0_7:
	setp.eq.s32 	%p21, %r2, 0;
	@%p21 bra 	$L__BB0_12;
	setp.eq.s32 	%p22, %r2, 1;
	@%p22 bra 	$L__BB0_10;
	add.s32 	%r59, %r88, %r7;
	mul.wide.s32 	%rd29, %r59, 4;
	add.s64 	%rd30, %rd2, %rd29;
	ld.global.f32 	%f48, [%rd30+-4];
	add.f32 	%f49, %f48, 0fC0000000;
	setp.gt.f32 	%p23, %f49, 0f00000000;
	cvt.rzi.s32.f32 	%r60, %f49;
	selp.b32 	%r61, %r60, 0, %p23;
	add.s32 	%r62, %r88, %r8;
	mul.wide.s32 	%rd31, %r62, 4;
	add.s64 	%rd32, %rd2, %rd31;
	ld.global.f32 	%f50, [%rd32];
	add.f32 	%f51, %f50, 0fC0000000;
	cvt.rn.f32.s32 	%f52, %r61;
	setp.gt.f32 	%p24, %f51, %f52;
	cvt.rzi.s32.f32 	%r63, %f51;
	selp.b32 	%r64, %r63, %r61, %p24;
	ld.global.f32 	%f53, [%rd6+-4];
	cvt.s64.s32 	%rd33, %r88;
	mul.wide.s32 	%rd34, %r88, 4;
	add.s64 	%rd35, %rd1, %rd34;
	ld.global.f32 	%f54, [%rd35+-4];
	setp.eq.f32 	%p25, %f53, %f54;
	ld.global.f32 	%f55, [%rd32+-4];
	selp.f32 	%f56, 0f40400000, 0fC0400000, %p25;
	add.f32 	%f57, %f55, %f56;
	cvt.rn.f32.s32 	%f58, %r64;
	setp.gt.f32 	%p26, %f57, %f58;
	cvt.rzi.s32.f32 	%r65, %f57;
	selp.b32 	%r66, %r65, %r64, %p26;
	cvt.rn.f32.s32 	%f59, %r66;
	mul.wide.u32 	%rd36, %r59, 4;
	add.s64 	%rd37, %rd2, %rd36;
	st.global.f32 	[%rd37], %f59;
	add.f32 	%f60, %f59, 0fC0000000;
	setp.gt.f32 	%p27, %f60, 0f00000000;
	cvt.rzi.s32.f32 	%r67, %f60;
	selp.b32 	%r68, %r67, 0, %p27;
	ld.global.f32 	%f61, [%rd32+4];
	add.f32 	%f62, %f61, 0fC0000000;
	cvt.rn.f32.s32 	%f63, %r68;
	setp.gt.f32 	%p28, %f62, %f63;
	cvt.rzi.s32.f32 	%r69, %f62;
	selp.b32 	%r70, %r69, %r68, %p28;
	ld.global.f32 	%f64, [%rd6+-4];
	ld.global.f32 	%f65, [%rd35];
	setp.eq.f32 	%p29, %f64, %f65;
	ld.global.f32 	%f66, [%rd32];
	selp.f32 	%f67, 0f40400000, 0fC0400000, %p29;
	add.f32 	%f68, %f66, %f67;
	cvt.rn.f32.s32 	%f69, %r70;
	setp.gt.f32 	%p30, %f68, %f69;
	cvt.rzi.s32.f32 	%r71, %f68;
	selp.b32 	%r72, %r71, %r70, %p30;
	cvt.rn.f32.s32 	%f70, %r72;
	cvt.u64.u32 	%rd38, %r7;
	add.s64 	%rd39, %rd33, %rd38;
	shl.b64 	%rd40, %rd39, 2;
	add.s64 	%rd41, %rd2, %rd40;
	st.global.f32 	[%rd41+4], %f70;
	add.s32 	%r88, %r88, 2;
$L__BB0_10:
	setp.eq.s32 	%p31, %r3, 0;
	@%p31 bra 	$L__BB0_12;
	add.s32 	%r73, %r88, %r7;
	mul.wide.s32 	%rd42, %r73, 4;
	add.s64 	%rd43, %rd2, %rd42;
	ld.global.f32 	%f71, [%rd43+-4];
	add.f32 	%f72, %f71, 0fC0000000;
	setp.gt.f32 	%p32, %f72, 0f00000000;
	cvt.rzi.s32.f32 	%r74, %f72;
	selp.b32 	%r75, %r74, 0, %p32;
	add.s32 	%r76, %r88, %r8;
	mul.wide.s32 	%rd44, %r76, 4;
	add.s64 	%rd45, %rd2, %rd44;
	ld.global.f32 	%f73, [%rd45];
	add.f32 	%f74, %f73, 0fC0000000;
	cvt.rn.f32.s32 	%f75, %r75;
	setp.gt.f32 	%p33, %f74, %f75;
	cvt.rzi.s32.f32 	%r77, %f74;
	selp.b32 	%r78, %r77, %r75, %p33;
	ld.global.f32 	%f76, [%rd6+-4];
	mul.wide.s32 	%rd46, %r88, 4;
	add.s64 	%rd47, %rd1, %rd46;
	ld.global.f32 	%f77, [%rd47+-4];
	setp.eq.f32 	%p34, %f76, %f77;
	ld.global.f32 	%f78, [%rd45+-4];
	selp.f32 	%f79, 0f40400000, 0fC0400000, %p34;
	add.f32 	%f80, %f78, %f79;
	cvt.rn.f32.s32 	%f81, %r78;
	setp.gt.f32 	%p35, %f80, %f81;
	cvt.rzi.s32.f32 	%r79, %f80;
	selp.b32 	%r80, %r79, %r78, %p35;
	cvt.rn.f32.s32 	%f82, %r80;
	mul.wide.u32 	%rd48, %r73, 4;
	add.s64 	%rd49, %rd2, %rd48;
	st.global.f32 	[%rd49], %f82;
$L__BB0_12:
	add.s32 	%r81, %r6, 1;
	setp.ne.s32 	%p36, %r6, %r27;
	@%p36 bra 	$L__BB0_3;
$L__BB0_13:
	ret;

}


// ===== COMPILED SASS (sm_100) =====

	.target	sm_100

	.elftype	@"ET_EXEC"


//--------------------- .note.nv.tkinfo           --------------------------
	.section	.note.nv.tkinfo,"",@"SHT_NOTE"
	.sectionflags	@"SHF_NOTE_NV_TKINFO"
	.tkinfo
        /*0018*/ 	.word	0x00000002
        /*0030*/ 	.string	""
        /*0030*/ 	.string	"ptxas"
        /*0030*/ 	.string	"Cuda compilation tools, release 13.0, V13.0.88"
        /*0030*/ 	.string	"Build cuda_13.0.r13.0/compiler.36424714_0"
        /*0030*/ 	.string	"-arch sm_100 -m 64 "



//--------------------- .note.nv.cuinfo           --------------------------
	.section	.note.nv.cuinfo,"",@"SHT_NOTE"
	.sectionflags	@"SHF_NOTE_NV_CUINFO"
        /*0018*/ 	.short	0x0002
        /*001a*/ 	.short	0x0064
        /*001c*/ 	.short	0x0082
	.zero		2


//--------------------- .nv.info                  --------------------------
	.section	.nv.info,"",@"SHT_CUDA_INFO"
	.align	4


	//----- nvinfo : EIATTR_REGCOUNT
	.align		4
        /*0000*/ 	.byte	0x04, 0x2f
        /*0002*/ 	.short	(.L_1 - .L_0)
	.align		4
.L_0:
        /*0004*/ 	.word	index@(_Z15f_scoreSequencePfS_S_ii)
        /*0008*/ 	.word	0x00000020


	//----- nvinfo : EIATTR_FRAME_SIZE
	.align		4
.L_1:
        /*000c*/ 	.byte	0x04, 0x11
        /*000e*/ 	.short	(.L_3 - .L_2)
	.align		4
.L_2:
        /*0010*/ 	.word	index@(_Z15f_scoreSequencePfS_S_ii)
        /*0014*/ 	.word	0x00000000


	//----- nvinfo : EIATTR_MIN_STACK_SIZE
	.align		4
.L_3:
        /*0018*/ 	.byte	0x04, 0x12
        /*001a*/ 	.short	(.L_5 - .L_4)
	.align		4
.L_4:
        /*001c*/ 	.word	index@(_Z15f_scoreSequencePfS_S_ii)
        /*0020*/ 	.word	0x00000000
.L_5:


//--------------------- .nv.compat                --------------------------
	.section	.nv.compat,"",@"SHT_CUDA_COMPAT_INFO"
	.align	4
        /*0000*/ 	.byte	0x02, 0x09, 0x00, 0x00, 0x02, 0x02, 0x01, 0x00, 0x02, 0x05, 0x05, 0x00, 0x03, 0x07, 0x01, 0x01
        /*0010*/ 	.byte	0x02, 0x03, 0x00, 0x00, 0x02, 0x06, 0x01, 0x00, 0x04, 0x0b, 0x08, 0x00, 0x01, 0x00, 0x00, 0x00
        /*0020*/ 	.byte	0x00, 0x00, 0x00, 0x00


//--------------------- .nv.info._Z15f_scoreSequencePfS_S_ii --------------------------
	.section	.nv.info._Z15f_scoreSequencePfS_S_ii,"",@"SHT_CUDA_INFO"
	.sectionflags	@""
	.align	4


	//----- nvinfo : EIATTR_CUDA_API_VERSION
	.align		4
        /*0000*/ 	.byte	0x04, 0x37
        /*0002*/ 	.short	(.L_7 - .L_6)
.L_6:
        /*0004*/ 	.word	0x00000082


	//----- nvinfo : EIATTR_KPARAM_INFO
	.align		4
.L_7:
        /*0008*/ 	.byte	0x04, 0x17
        /*000a*/ 	.short	(.L_9 - .L_8)
.L_8:
        /*000c*/ 	.word	0x00000000
        /*0010*/ 	.short	0x0004
        /*0012*/ 	.short	0x001c
        /*0014*/ 	.byte	0x00, 0xf0, 0x11, 0x00


	//----- nvinfo : EIATTR_KPARAM_INFO
	.align		4
.L_9:
        /*0018*/ 	.byte	0x04, 0x17
        /*001a*/ 	.short	(.L_11 - .L_10)
.L_10:
        /*001c*/ 	.word	0x00000000
        /*0020*/ 	.short	0x0003
        /*0022*/ 	.short	0x0018
        /*0024*/ 	.byte	0x00, 0xf0, 0x11, 0x00


	//----- nvinfo : EIATTR_KPARAM_INFO
	.align		4
.L_11:
        /*0028*/ 	.byte	0x04, 0x17
        /*002a*/ 	.short	(.L_13 - .L_12)
.L_12:
        /*002c*/ 	.word	0x00000000
        /*0030*/ 	.short	0x0002
        /*0032*/ 	.short	0x0010
        /*0034*/ 	.byte	0x00, 0xf5, 0x21, 0x00


	//----- nvinfo : EIATTR_KPARAM_INFO
	.align		4
.L_13:
        /*0038*/ 	.byte	0x04, 0x17
        /*003a*/ 	.short	(.L_15 - .L_14)
.L_14:
        /*003c*/ 	.word	0x00000000
        /*0040*/ 	.short	0x0001
        /*0042*/ 	.short	0x0008
        /*0044*/ 	.byte	0x00, 0xf5, 0x21, 0x00


	//----- nvinfo : EIATTR_KPARAM_INFO
	.align		4
.L_15:
        /*0048*/ 	.byte	0x04, 0x17
        /*004a*/ 	.short	(.L_17 - .L_16)
.L_16:
        /*004c*/ 	.word	0x00000000
        /*0050*/ 	.short	0x0000
        /*0052*/ 	.short	0x0000
        /*0054*/ 	.byte	0x00, 0xf5, 0x21, 0x00


	//----- nvinfo : EIATTR_SPARSE_MMA_MASK
	.align		4
.L_17:
        /*0058*/ 	.byte	0x03, 0x50
        /*005a*/ 	.short	0x0000


	//----- nvinfo : EIATTR_MAXREG_COUNT
	.align		4
        /*005c*/ 	.byte	0x03, 0x1b
        /*005e*/ 	.short	0x00ff


	//----- nvinfo : EIATTR_MERCURY_ISA_VERSION
	.align		4
        /*0060*/ 	.byte	0x03, 0x5f
        /*0062*/ 	.short	0x0101


	//----- nvinfo : EIATTR_VRC_CTA_INIT_COUNT
	.align		4
        /*0064*/ 	.byte	0x02, 0x4a
	.zero		1
	.zero		1


	//----- nvinfo : EIATTR_EXIT_INSTR_OFFSETS
	.align		4
        /*0068*/ 	.byte	0x04, 0x1c
        /*006a*/ 	.short	(.L_19 - .L_18)


	//   ....[0]....
.L_18:
        /*006c*/ 	.word	0x00000030


	//   ....[1]....
        /*0070*/ 	.word	0x00000060


	//   ....[2]....
        /*0074*/ 	.word	0x00000f70


	//----- nvinfo : EIATTR_CBANK_PARAM_SIZE
	.align		4
.L_19:
        /*0078*/ 	.byte	0x03, 0x19
        /*007a*/ 	.short	0x0020


	//----- nvinfo : EIATTR_PARAM_CBANK
	.align		4
        /*007c*/ 	.byte	0x04, 0x0a
        /*007e*/ 	.short	(.L_21 - .L_20)
	.align		4
.L_20:
        /*0080*/ 	.word	index@(.nv.constant0._Z15f_scoreSequencePfS_S_ii)
        /*0084*/ 	.short	0x0380
        /*0086*/ 	.short	0x0020


	//----- nvinfo : EIATTR_SW_WAR
	.align		4
.L_21:
        /*0088*/ 	.byte	0x04, 0x36
        /*008a*/ 	.short	(.L_23 - .L_22)
.L_22:
        /*008c*/ 	.word	0x00000008
.L_23:


//--------------------- .nv.callgraph             --------------------------
	.section	.nv.callgraph,"",@"SHT_CUDA_CALLGRAPH"
	.align	4
	.sectionentsize	8
	.align		4
        /*0000*/ 	.word	0x00000000
	.align		4
        /*0004*/ 	.word	0xffffffff
	.align		4
        /*0008*/ 	.word	0x00000000
	.align		4
        /*000c*/ 	.word	0xfffffffe
	.align		4
        /*0010*/ 	.word	0x00000000
	.align		4
        /*0014*/ 	.word	0xfffffffd
	.align		4
        /*0018*/ 	.word	0x00000000
	.align		4
        /*001c*/ 	.word	0xfffffffc


//--------------------- .text._Z15f_scoreSequencePfS_S_ii --------------------------
	.section	.text._Z15f_scoreSequencePfS_S_ii,"ax",@progbits
	.align	128
        .global         _Z15f_scoreSequencePfS_S_ii
        .type           _Z15f_scoreSequencePfS_S_ii,@function
        .size           _Z15f_scoreSequencePfS_S_ii,(.L_x_6 - _Z15f_scoreSequencePfS_S_ii)
        .other          _Z15f_scoreSequencePfS_S_ii,@"STO_CUDA_ENTRY STV_DEFAULT"
_Z15f_scoreSequencePfS_S_ii:
.text._Z15f_scoreSequencePfS_S_ii:
[----:B------:R-:W-:Y:S08]  /*0000*/  LDC R1, c[0x0][0x37c] ;  /* 0x0000df00ff017b82 */ /* 0x000ff00000000800 */
[----:B------:R-:W0:Y:S02]  /*0010*/  LDC R0, c[0x0][0x39c] ;  /* 0x0000e700ff007b82 */ /* 0x000e240000000800 */
[----:B0-----:R-:W-:-:S13]  /*0020*/  ISETP.GE.AND P0, PT, R0, 0x1, PT ;  /* 0x000000010000780c */ /* 0x001fda0003f06270 */
[----:B------:R-:W-:Y:S05]  /*0030*/  @!P0 EXIT ;  /* 0x000000000000894d */ /* 0x000fea0003800000 */
[----:B------:R-:W0:Y:S02]  /*0040*/  LDC R0, c[0x0][0x398] ;  /* 0x0000e600ff007b82 */ /* 0x000e240000000800 */
[----:B0-----:R-:W-:-:S13]  /*0050*/  ISETP.GE.AND P0, PT, R0, 0x1, PT ;  /* 0x000000010000780c */ /* 0x001fda0003f06270 */
[----:B------:R-:W-:Y:S05]  /*0060*/  @!P0 EXIT ;  /* 0x000000000000894d */ /* 0x000fea0003800000 */
[----:B------:R-:W0:Y:S01]  /*0070*/  LDCU.64 UR6, c[0x0][0x390] ;  /* 0x00007200ff0677ac */ /* 0x000e220008000a00 */
[C---:B------:R-:W-:Y:S01]  /*0080*/  LOP3.LUT R3, R0.reuse, 0x7ffffffc, RZ, 0xc0, !PT ;  /* 0x7ffffffc00037812 */ /* 0x040fe200078ec0ff */
[----:B------:R-:W-:Y:S01]  /*0090*/  IMAD.MOV.U32 R2, RZ, RZ, 0x1 ;  /* 0x00000001ff027424 */ /* 0x000fe200078e00ff */
[----:B------:R-:W-:Y:S01]  /*00a0*/  LOP3.LUT R0, R0, 0x3, RZ, 0xc0, !PT ;  /* 0x0000000300007812 */ /* 0x000fe200078ec0ff */
[----:B------:R-:W1:Y:S02]  /*00b0*/  LDCU.64 UR8, c[0x0][0x358] ;  /* 0x00006b00ff0877ac */ /* 0x000e640008000a00 */
[----:B------:R-:W-:Y:S01]  /*00c0*/  IMAD.MOV R3, RZ, RZ, -R3 ;  /* 0x000000ffff037224 */ /* 0x000fe200078e0a03 */
[----:B0-----:R-:W-:Y:S02]  /*00d0*/  UIADD3 UR10, UP0, UPT, UR6, 0x8, URZ ;  /* 0x00000008060a7890 */ /* 0x001fe4000ff1e0ff */
[----:B------:R-:W-:Y:S02]  /*00e0*/  UIADD3 UR6, UP1, UPT, UR6, 0x4, URZ ;  /* 0x0000000406067890 */ /* 0x000fe4000ff3e0ff */
[----:B------:R-:W-:-:S02]  /*00f0*/  UIADD3.X UR11, UPT, UPT, URZ, UR7, URZ, UP0, !UPT ;  /* 0x00000007ff0b7290 */ /* 0x000fc400087fe4ff */
[----:B-1----:R-:W-:-:S12]  /*0100*/  UIADD3.X UR7, UPT, UPT, URZ, UR7, URZ, UP1, !UPT ;  /* 0x00000007ff077290 */ /* 0x002fd80008ffe4ff */
.L_x_4:
[----:B0-----:R-:W0:Y:S01]  /*0110*/  LDCU.64 UR12, c[0x0][0x398] ;  /* 0x00007300ff0c77ac */ /* 0x001e220008000a00 */
[----:B-1----:R-:W1:Y:S01]  /*0120*/  LDC.64 R10, c[0x0][0x380] ;  /* 0x0000e000ff0a7b82 */ /* 0x002e620000000a00 */
[----:B--2---:R-:W-:Y:S01]  /*0130*/  IMAD.MOV.U32 R7, RZ, RZ, 0x1 ;  /* 0x00000001ff077424 */ /* 0x004fe200078e00ff */
[----:B------:R-:W2:Y:S01]  /*0140*/  LDCU UR4, c[0x0][0x398] ;  /* 0x00007300ff0477ac */ /* 0x000ea20008000800 */
[----:B0-----:R-:W-:Y:S01]  /*0150*/  UISETP.GE.U32.AND UP0, UPT, UR12, 0x4, UPT ;  /* 0x000000040c00788c */ /* 0x001fe2000bf06070 */
[C---:B------:R-:W-:Y:S01]  /*0160*/  ISETP.NE.AND P0, PT, R2.reuse, UR13, PT ;  /* 0x0000000d02007c0c */ /* 0x040fe2000bf05270 */
[----:B--2---:R-:W-:Y:S01]  /*0170*/  UIADD3 UR4, UPT, UPT, UR4, 0x1, URZ ;  /* 0x0000000104047890 */ /* 0x004fe2000fffe0ff */
[----:B-1----:R-:W-:-:S05]  /*0180*/  IMAD.WIDE R10, R2, 0x4, R10 ;  /* 0x00000004020a7825 */ /* 0x002fca00078e020a */
[C---:B------:R-:W-:Y:S02]  /*0190*/  IMAD R4, R2.reuse, UR4, RZ ;  /* 0x0000000402047c24 */ /* 0x040fe4000f8e02ff */
[----:B------:R-:W-:Y:S02]  /*01a0*/  VIADD R2, R2, 0x1 ;  /* 0x0000000102027836 */ /* 0x000fe40000000000 */
[----:B------:R-:W-:Y:S01]  /*01b0*/  VIADD R5, R4, -UR4 ;  /* 0x8000000404057c36 */ /* 0x000fe20008000000 */
[----:B------:R-:W-:Y:S06]  /*01c0*/  BRA.U !UP0, `(.L_x_0) ;  /* 0x0000000508f07547 */ /* 0x000fec000b800000 */
[----:B------:R-:W0:Y:S01]  /*01d0*/  LDC.64 R12, c[0x0][0x390] ;  /* 0x0000e400ff0c7b82 */ /* 0x000e220000000a00 */
[----:B------:R-:W1:Y:S01]  /*01e0*/  LDCU.64 UR4, c[0x0][0x388] ;  /* 0x00007100ff0477ac */ /* 0x000e620008000a00 */
[----:B------:R-:W-:Y:S02]  /*01f0*/  VIADD R8, R4, -UR12 ;  /* 0x8000000c04087c36 */ /* 0x000fe40008000000 */
[----:B------:R-:W-:Y:S02]  /*0200*/  IMAD.MOV.U32 R9, RZ, RZ, R4 ;  /* 0x000000ffff097224 */ /* 0x000fe400078e0004 */
[----:B------:R-:W-:Y:S01]  /*0210*/  IMAD.MOV.U32 R24, RZ, RZ, R3 ;  /* 0x000000ffff187224 */ /* 0x000fe200078e0003 */
[----:B-1----:R-:W-:-:S04]  /*0220*/  UIADD3 UR4, UP0, UPT, UR4, 0x8, URZ ;  /* 0x0000000804047890 */ /* 0x002fc8000ff1e0ff */
[----:B------:R-:W-:Y:S01]  /*0230*/  UIADD3.X UR5, UPT, UPT, URZ, UR5, URZ, UP0, !UPT ;  /* 0x00000005ff057290 */ /* 0x000fe200087fe4ff */
[----:B0-----:R-:W-:-:S04]  /*0240*/  IMAD.WIDE.U32 R6, R4, 0x4, R12 ;  /* 0x0000000404067825 */ /* 0x001fc800078e000c */
[----:B------:R-:W-:Y:S01]  /*0250*/  IMAD.U32 R14, RZ, RZ, UR4 ;  /* 0x00000004ff0e7e24 */ /* 0x000fe2000f8e00ff */
[----:B------:R-:W-:Y:S01]  /*0260*/  IADD3 R22, P1, PT, R6, 0x10, RZ ;  /* 0x0000001006167810 */ /* 0x000fe20007f3e0ff */
[----:B------:R-:W-:Y:S02]  /*0270*/  IMAD.MOV.U32 R6, RZ, RZ, 0x3 ;  /* 0x00000003ff067424 */ /* 0x000fe400078e00ff */
[----:B------:R-:W-:Y:S02]  /*0280*/  IMAD.U32 R15, RZ, RZ, UR5 ;  /* 0x00000005ff0f7e24 */ /* 0x000fe4000f8e00ff */
[----:B------:R-:W-:Y:S02]  /*0290*/  IMAD.X R23, RZ, RZ, R7, P1 ;  /* 0x000000ffff177224 */ /* 0x000fe400008e0607 */
[----:B------:R-:W-:-:S07]  /*02a0*/  VIADD R7, R4, 0x1 ;  /* 0x0000000104077836 */ /* 0x000fce0000000000 */
.L_x_1:
[----:B------:R-:W-:Y:S01]  /*02b0*/  IMAD.U32 R18, RZ, RZ, UR10 ;  /* 0x0000000aff127e24 */ /* 0x000fe2000f8e00ff */
[----:B------:R-:W2:Y:S01]  /*02c0*/  LDG.E R26, desc[UR8][R10.64+-0x4] ;  /* 0xfffffc080a1a7981 */ /* 0x000ea2000c1e1900 */
[----:B0-----:R-:W-:Y:S02]  /*02d0*/  IMAD.U32 R19, RZ, RZ, UR11 ;  /* 0x0000000bff137e24 */ /* 0x001fe4000f8e00ff */
[----:B------:R-:W-:Y:S01]  /*02e0*/  IMAD.U32 R16, RZ, RZ, UR6 ;  /* 0x00000006ff107e24 */ /* 0x000fe2000f8e00ff */
[----:B------:R-:W2:Y:S01]  /*02f0*/  LDG.E R27, desc[UR8][R14.64+-0x8] ;  /* 0xfffff8080e1b7981 */ /* 0x000ea2000c1e1900 */
[----:B------:R-:W-:-:S05]  /*0300*/  IMAD.WIDE R18, R7, 0x4, R18 ;  /* 0x0000000407127825 */ /* 0x000fca00078e0212 */
[----:B------:R-:W3:Y:S01]  /*0310*/  LDG.E R20, desc[UR8][R18.64+-0xc] ;  /* 0xfffff40812147981 */ /* 0x000ee2000c1e1900 */
[----:B------:R-:W-:Y:S02]  /*0320*/  IMAD.U32 R17, RZ, RZ, UR7 ;  /* 0x00000007ff117e24 */ /* 0x000fe4000f8e00ff */
[----:B------:R-:W-:-:S05]  /*0330*/  IMAD.WIDE R16, R8, 0x4, R16 ;  /* 0x0000000408107825 */ /* 0x000fca00078e0210 */
[----:B------:R-:W4:Y:S04]  /*0340*/  LDG.E R25, desc[UR8][R16.64+-0x4] ;  /* 0xfffffc0810197981 */ /* 0x000f28000c1e1900 */
[----:B------:R-:W5:Y:S01]  /*0350*/  LDG.E R21, desc[UR8][R16.64+-0x8] ;  /* 0xfffff80810157981 */ /* 0x000f62000c1e1900 */
[----:B---3--:R-:W-:-:S06]  /*0360*/  FADD R28, R20, -2 ;  /* 0xc0000000141c7421 */ /* 0x008fcc0000000000 */
[----:B------:R-:W0:Y:S01]  /*0370*/  F2I.TRUNC.NTZ R28, R28 ;  /* 0x0000001c001c7305 */ /* 0x000e22000020f100 */
[----:B------:R-:W-:Y:S01]  /*0380*/  FSETP.GT.AND P1, PT, R20, 2, PT ;  /* 0x400000001400780b */ /* 0x000fe20003f24000 */
[----:B----4-:R-:W-:-:S03]  /*0390*/  FADD R29, R25, -2 ;  /* 0xc0000000191d7421 */ /* 0x010fc60000000000 */
[----:B0-----:R-:W-:-:S04]  /*03a0*/  SEL R20, R28, RZ, P1 ;  /* 0x000000ff1c147207 */ /* 0x001fc80000800000 */
[----:B------:R-:W-:-:S04]  /*03b0*/  I2FP.F32.S32 R25, R20 ;  /* 0x0000001400197245 */ /* 0x000fc80000201400 */
[----:B------:R-:W-:Y:S01]  /*03c0*/  FSETP.GT.AND P1, PT, R29, R25, PT ;  /* 0x000000191d00720b */ /* 0x000fe20003f24000 */
[----:B------:R-:W-:-:S12]  /*03d0*/  IMAD.MOV.U32 R25, RZ, RZ, 0x40400000 ;  /* 0x40400000ff197424 */ /* 0x000fd800078e00ff */
[----:B------:R-:W0:Y:S01]  /*03e0*/  @P1 F2I.TRUNC.NTZ R20, R29 ;  /* 0x0000001d00141305 */ /* 0x000e22000020f100 */
[----:B--2---:R-:W-:-:S04]  /*03f0*/  FSETP.NEU.AND P1, PT, R26, R27, PT ;  /* 0x0000001b1a00720b */ /* 0x004fc80003f2d000 */
[----:B------:R-:W-:-:S05]  /*0400*/  FSEL R26, R25, -3, !P1 ;  /* 0xc0400000191a7808 */ /* 0x000fca0004800000 */
[----:B-----5:R-:W-:Y:S01]  /*0410*/  FADD R26, R21, R26 ;  /* 0x0000001a151a7221 */ /* 0x020fe20000000000 */
[----:B0-----:R-:W-:-:S04]  /*0420*/  I2FP.F32.S32 R21, R20 ;  /* 0x0000001400157245 */ /* 0x001fc80000201400 */
[----:B------:R-:W-:Y:S01]  /*0430*/  FSETP.GT.AND P1, PT, R26, R21, PT ;  /* 0x000000151a00720b */ /* 0x000fe20003f24000 */
[----:B------:R-:W-:-:S12]  /*0440*/  VIADD R21, R9, 0x1 ;  /* 0x0000000109157836 */ /* 0x000fd80000000000 */
[----:B------:R-:W0:Y:S02]  /*0450*/  @P1 F2I.TRUNC.NTZ R20, R26 ;  /* 0x0000001a00141305 */ /* 0x000e24000020f100 */
[----:B0-----:R-:W-:Y:S01]  /*0460*/  I2FP.F32.S32 R27, R20 ;  /* 0x00000014001b7245 */ /* 0x001fe20000201400 */
[----:B------:R-:W-:-:S05]  /*0470*/  IMAD.WIDE.U32 R20, R21, 0x4, R12 ;  /* 0x0000000415147825 */ /* 0x000fca00078e000c */
[----:B------:R0:W-:Y:S04]  /*0480*/  STG.E desc[UR8][R20.64], R27 ;  /* 0x0000001b14007986 */ /* 0x0001e8000c101908 */
[----:B------:R-:W2:Y:S04]  /*0490*/  LDG.E R26, desc[UR8][R16.64] ;  /* 0x00000008101a7981 */ /* 0x000ea8000c1e1900 */
[----:B------:R-:W3:Y:S04]  /*04a0*/  LDG.E R29, desc[UR8][R10.64+-0x4] ;  /* 0xfffffc080a1d7981 */ /* 0x000ee8000c1e1900 */
[----:B0-----:R-:W3:Y:S04]  /*04b0*/  LDG.E R20, desc[UR8][R14.64+-0x4] ;  /* 0xfffffc080e147981 */ /* 0x001ee8000c1e1900 */
[----:B------:R-:W4:Y:S01]  /*04c0*/  LDG.E R28, desc[UR8][R16.64+-0x4] ;  /* 0xfffffc08101c7981 */ /* 0x000f22000c1e1900 */
[C---:B------:R-:W-:Y:S01]  /*04d0*/  FSETP.GT.AND P1, PT, R27.reuse, 2, PT ;  /* 0x400000001b00780b */ /* 0x040fe20003f24000 */
[----:B------:R-:W-:-:S06]  /*04e0*/  FADD R27, R27, -2 ;  /* 0xc00000001b1b7421 */ /* 0x000fcc0000000000 */
[----:B------:R-:W0:Y:S02]  /*04f0*/  F2I.TRUNC.NTZ R27, R27 ;  /* 0x0000001b001b7305 */ /* 0x000e24000020f100 */
[----:B0-----:R-:W-:-:S04]  /*0500*/  SEL R21, R27, RZ, P1 ;  /* 0x000000ff1b157207 */ /* 0x001fc80000800000 */
[----:B------:R-:W-:Y:S01]  /*0510*/  I2FP.F32.S32 R27, R21 ;  /* 0x00000015001b7245 */ /* 0x000fe20000201400 */
[----:B--2---:R-:W-:-:S05]  /*0520*/  FADD R26, R26, -2 ;  /* 0xc00000001a1a7421 */ /* 0x004fca0000000000 */
[----:B------:R-:W-:-:S13]  /*0530*/  FSETP.GT.AND P1, PT, R26, R27, PT ;  /* 0x0000001b1a00720b */ /* 0x000fda0003f24000 */
[----:B------:R-:W0:Y:S01]  /*0540*/  @P1 F2I.TRUNC.NTZ R21, R26 ;  /* 0x0000001a00151305 */ /* 0x000e22000020f100 */
[----:B---3--:R-:W-:-:S04]  /*0550*/  FSETP.NEU.AND P1, PT, R29, R20, PT ;  /* 0x000000141d00720b */ /* 0x008fc80003f2d000 */
[----:B------:R-:W-:-:S05]  /*0560*/  FSEL R29, R25, -3, !P1 ;  /* 0xc0400000191d7808 */ /* 0x000fca0004800000 */
[----:B----4-:R-:W-:Y:S01]  /*0570*/  FADD R28, R28, R29 ;  /* 0x0000001d1c1c7221 */ /* 0x010fe20000000000 */
        /* <DEDUP_REMOVED lines=9> */
[----:B0-----:R-:W4:Y:S04]  /*0610*/  LDG.E R20, desc[UR8][R18.64+-0x4] ;  /* 0xfffffc0812147981 */ /* 0x001f28000c1e1900 */
[----:B------:R-:W3:Y:S04]  /*0620*/  LDG.E R29, desc[UR8][R14.64] ;  /* 0x000000080e1d7981 */ /* 0x000ee8000c1e1900 */
[----:B------:R-:W5:Y:S01]  /*0630*/  LDG.E R27, desc[UR8][R16.64] ;  /* 0x00000008101b7981 */ /* 0x000f62000c1e1900 */
[----:B----4-:R-:W-:-:S06]  /*0640*/  FADD R21, R20, -2 ;  /* 0xc000000014157421 */ /* 0x010fcc0000000000 */
[----:B------:R-:W0:Y:S01]  /*0650*/  F2I.TRUNC.NTZ R21, R21 ;  /* 0x0000001500157305 */ /* 0x000e22000020f100 */
[----:B------:R-:W-:Y:S01]  /*0660*/  FSETP.GT.AND P1, PT, R20, 2, PT ;  /* 0x400000001400780b */ /* 0x000fe20003f24000 */
[----:B--2---:R-:W-:-:S03]  /*0670*/  FADD R26, R26, -2 ;  /* 0xc00000001a1a7421 */ /* 0x004fc60000000000 */
[----:B0-----:R-:W-:-:S04]  /*0680*/  SEL R20, R21, RZ, P1 ;  /* 0x000000ff15147207 */ /* 0x001fc80000800000 */
[----:B------:R-:W-:-:S04]  /*0690*/  I2FP.F32.S32 R21, R20 ;  /* 0x0000001400157245 */ /* 0x000fc80000201400 */
[----:B------:R-:W-:-:S13]  /*06a0*/  FSETP.GT.AND P1, PT, R26, R21, PT ;  /* 0x000000151a00720b */ /* 0x000fda0003f24000 */
[----:B------:R-:W0:Y:S01]  /*06b0*/  @P1 F2I.TRUNC.NTZ R20, R26 ;  /* 0x0000001a00141305 */ /* 0x000e22000020f100 */
[----:B---3--:R-:W-:-:S04]  /*06c0*/  FSETP.NEU.AND P1, PT, R28, R29, PT ;  /* 0x0000001d1c00720b */ /* 0x008fc80003f2d000 */
        /* <DEDUP_REMOVED lines=12> */
[----:B------:R0:W3:Y:S04]  /*0790*/  LDG.E R27, desc[UR8][R14.64+0x4] ;  /* 0x000004080e1b7981 */ /* 0x0000e8000c1e1900 */
[----:B------:R1:W5:Y:S01]  /*07a0*/  LDG.E R28, desc[UR8][R16.64+0x4] ;  /* 0x00000408101c7981 */ /* 0x000362000c1e1900 */
[----:B------:R-:W-:Y:S01]  /*07b0*/  VIADD R24, R24, 0x4 ;  /* 0x0000000418187836 */ /* 0x000fe20000000000 */
[----:B0-----:R-:W-:Y:S01]  /*07c0*/  IADD3 R14, P3, PT, R14, 0x10, RZ ;  /* 0x000000100e0e7810 */ /* 0x001fe20007f7e0ff */
[----:B-1----:R-:W-:-:S04]  /*07d0*/  IMAD.MOV.U32 R17, RZ, RZ, R23 ;  /* 0x000000ffff117224 */ /* 0x002fc800078e0017 */
[----:B------:R-:W-:Y:S02]  /*07e0*/  IMAD.X R15, RZ, RZ, R15, P3 ;  /* 0x000000ffff0f7224 */ /* 0x000fe400018e060f */
[----:B------:R-:W-:Y:S02]  /*07f0*/  VIADD R6, R6, 0x4 ;  /* 0x0000000406067836 */ /* 0x000fe40000000000 */
[----:B------:R-:W-:Y:S02]  /*0800*/  VIADD R9, R9, 0x4 ;  /* 0x0000000409097836 */ /* 0x000fe40000000000 */
[----:B------:R-:W-:Y:S02]  /*0810*/  VIADD R7, R7, 0x4 ;  /* 0x0000000407077836 */ /* 0x000fe40000000000 */
[----:B------:R-:W-:Y:S02]  /*0820*/  VIADD R8, R8, 0x4 ;  /* 0x0000000408087836 */ /* 0x000fe40000000000 */
[----:B--2---:R-:W-:-:S06]  /*0830*/  FADD R19, R18, -2 ;  /* 0xc000000012137421 */ /* 0x004fcc0000000000 */
[----:B------:R-:W0:Y:S01]  /*0840*/  F2I.TRUNC.NTZ R19, R19 ;  /* 0x0000001300137305 */ /* 0x000e22000020f100 */
[----:B------:R-:W-:Y:S01]  /*0850*/  FSETP.GT.AND P1, PT, R18, 2, PT ;  /* 0x400000001200780b */ /* 0x000fe20003f24000 */
[----:B----4-:R-:W-:-:S03]  /*0860*/  FADD R20, R20, -2 ;  /* 0xc000000014147421 */ /* 0x010fc60000000000 */
        /* <DEDUP_REMOVED lines=8> */
[----:B------:R-:W-:-:S13]  /*08f0*/  FSETP.GT.AND P1, PT, R25, R16, PT ;  /* 0x000000101900720b */ /* 0x000fda0003f24000 */
[----:B------:R-:W0:Y:S01]  /*0900*/  @P1 F2I.TRUNC.NTZ R18, R25 ;  /* 0x0000001900121305 */ /* 0x000e22000020f100 */
[----:B------:R-:W-:Y:S01]  /*0910*/  ISETP.NE.AND P1, PT, R24, RZ, PT ;  /* 0x000000ff1800720c */ /* 0x000fe20003f25270 */
[----:B------:R-:W-:Y:S01]  /*0920*/  IMAD.MOV.U32 R16, RZ, RZ, R22 ;  /* 0x000000ffff107224 */ /* 0x000fe200078e0016 */
[----:B------:R-:W-:Y:S02]  /*0930*/  IADD3 R22, P2, PT, R22, 0x10, RZ ;  /* 0x0000001016167810 */ /* 0x000fe40007f5e0ff */
[----:B0-----:R-:W-:-:S03]  /*0940*/  I2FP.F32.S32 R19, R18 ;  /* 0x0000001200137245 */ /* 0x001fc60000201400 */
[----:B------:R-:W-:Y:S02]  /*0950*/  IMAD.X R23, RZ, RZ, R23, P2 ;  /* 0x000000ffff177224 */ /* 0x000fe400010e0617 */
[----:B------:R0:W-:Y:S04]  /*0960*/  STG.E desc[UR8][R16.64], R19 ;  /* 0x0000001310007986 */ /* 0x0001e8000c101908 */
[----:B------:R-:W-:Y:S05]  /*0970*/  @P1 BRA `(.L_x_1) ;  /* 0xfffffff8004c1947 */ /* 0x000fea000383ffff */
[----:B------:R-:W-:-:S07]  /*0980*/  VIADD R7, R6, 0xfffffffe ;  /* 0xfffffffe06077836 */ /* 0x000fce0000000000 */
.L_x_0:
[----:B------:R-:W-:-:S13]  /*0990*/  ISETP.NE.AND P1, PT, R0, RZ, PT ;  /* 0x000000ff0000720c */ /* 0x000fda0003f25270 */
[----:B------:R-:W-:Y:S05]  /*09a0*/  @!P1 BRA `(.L_x_2) ;  /* 0x00000004006c9947 */ /* 0x000fea0003800000 */
[----:B------:R-:W1:Y:S01]  /*09b0*/  LDCU UR4, c[0x0][0x398] ;  /* 0x00007300ff0477ac */ /* 0x000e620008000800 */
[----:B------:R-:W-:Y:S01]  /*09c0*/  ISETP.NE.AND P1, PT, R0, 0x1, PT ;  /* 0x000000010000780c */ /* 0x000fe20003f25270 */
[----:B-1----:R-:W-:-:S12]  /*09d0*/  ULOP3.LUT UP0, URZ, UR4, 0x1, URZ, 0xc0, !UPT ;  /* 0x0000000104ff7892 */ /* 0x002fd8000f80c0ff */
[----:B------:R-:W-:Y:S05]  /*09e0*/  @!P1 BRA `(.L_x_3) ;  /* 0x0000000000e09947 */ /* 0x000fea0003800000 */
[----:B------:R-:W1:Y:S01]  /*09f0*/  LDC.64 R8, c[0x0][0x390] ;  /* 0x0000e400ff087b82 */ /* 0x000e620000000a00 */
[--C-:B0-----:R-:W-:Y:S01]  /*0a00*/  IMAD.IADD R17, R4, 0x1, R7.reuse ;  /* 0x0000000104117824 */ /* 0x101fe200078e0207 */
[----:B------:R-:W2:Y:S01]  /*0a10*/  LDG.E R20, desc[UR8][R10.64+-0x4] ;  /* 0xfffffc080a147981 */ /* 0x000ea2000c1e1900 */
[----:B------:R-:W-:-:S05]  /*0a20*/  IMAD.IADD R13, R5, 0x1, R7 ;  /* 0x00000001050d7824 */ /* 0x000fca00078e0207 */
[----:B------:R-:W0:Y:S01]  /*0a30*/  LDC.64 R14, c[0x0][0x388] ;  /* 0x0000e200ff0e7b82 */ /* 0x000e220000000a00 */
[----:B-1----:R-:W-:-:S06]  /*0a40*/  IMAD.WIDE R18, R17, 0x4, R8 ;  /* 0x0000000411127825 */ /* 0x002fcc00078e0208 */
[----:B------:R-:W3:Y:S01]  /*0a50*/  LDG.E R18, desc[UR8][R18.64+-0x4] ;  /* 0xfffffc0812127981 */ /* 0x000ee2000c1e1900 */
[----:B------:R-:W-:-:S05]  /*0a60*/  IMAD.WIDE R12, R13, 0x4, R8 ;  /* 0x000000040d0c7825 */ /* 0x000fca00078e0208 */
[----:B------:R-:W4:Y:S01]  /*0a70*/  LDG.E R6, desc[UR8][R12.64] ;  /* 0x000000080c067981 */ /* 0x000f22000c1e1900 */
[----:B0-----:R-:W-:-:S03]  /*0a80*/  IMAD.WIDE R14, R7, 0x4, R14 ;  /* 0x00000004070e7825 */ /* 0x001fc600078e020e */
[----:B------:R-:W5:Y:S04]  /*0a90*/  LDG.E R22, desc[UR8][R12.64+-0x4] ;  /* 0xfffffc080c167981 */ /* 0x000f68000c1e1900 */
[----:B------:R-:W2:Y:S01]  /*0aa0*/  LDG.E R21, desc[UR8][R14.64+-0x4] ;  /* 0xfffffc080e157981 */ /* 0x000ea2000c1e1900 */
[----:B------:R-:W-:-:S04]  /*0ab0*/  IMAD.WIDE.U32 R8, R17, 0x4, R8 ;  /* 0x0000000411087825 */ /* 0x000fc800078e0008 */
        /* <DEDUP_REMOVED lines=13> */
[----:B------:R-:W-:-:S13]  /*0b90*/  FSETP.GT.AND P1, PT, R21, R16, PT ;  /* 0x000000101500720b */ /* 0x000fda0003f24000 */
[----:B------:R-:W0:Y:S02]  /*0ba0*/  @P1 F2I.TRUNC.NTZ R18, R21 ;  /* 0x0000001500121305 */ /* 0x000e24000020f100 */
[----:B0-----:R-:W-:-:S05]  /*0bb0*/  I2FP.F32.S32 R17, R18 ;  /* 0x0000001200117245 */ /* 0x001fca0000201400 */
[----:B------:R0:W-:Y:S04]  /*0bc0*/  STG.E desc[UR8][R8.64], R17 ;  /* 0x0000001108007986 */ /* 0x0001e8000c101908 */
[----:B------:R-:W2:Y:S04]  /*0bd0*/  LDG.E R19, desc[UR8][R12.64+0x4] ;  /* 0x000004080c137981 */ /* 0x000ea8000c1e1900 */
[----:B------:R-:W3:Y:S04]  /*0be0*/  LDG.E R15, desc[UR8][R14.64] ;  /* 0x000000080e0f7981 */ /* 0x000ee8000c1e1900 */
[----:B------:R-:W3:Y:S04]  /*0bf0*/  LDG.E R22, desc[UR8][R10.64+-0x4] ;  /* 0xfffffc080a167981 */ /* 0x000ee8000c1e1900 */
[----:B------:R-:W4:Y:S01]  /*0c00*/  LDG.E R23, desc[UR8][R12.64] ;  /* 0x000000080c177981 */ /* 0x000f22000c1e1900 */
[----:B------:R-:W-:-:S06]  /*0c10*/  FADD R16, R17, -2 ;  /* 0xc000000011107421 */ /* 0x000fcc0000000000 */
[----:B------:R-:W1:Y:S01]  /*0c20*/  F2I.TRUNC.NTZ R16, R16 ;  /* 0x0000001000107305 */ /* 0x000e62000020f100 */
[----:B------:R-:W-:-:S04]  /*0c30*/  FSETP.GT.AND P1, PT, R17, 2, PT ;  /* 0x400000001100780b */ /* 0x000fc80003f24000 */
[----:B-1----:R-:W-:-:S04]  /*0c40*/  SEL R18, R16, RZ, P1 ;  /* 0x000000ff10127207 */ /* 0x002fc80000800000 */
[----:B------:R-:W-:Y:S01]  /*0c50*/  I2FP.F32.S32 R20, R18 ;  /* 0x0000001200147245 */ /* 0x000fe20000201400 */
[----:B--2---:R-:W-:-:S05]  /*0c60*/  FADD R19, R19, -2 ;  /* 0xc000000013137421 */ /* 0x004fca0000000000 */
[----:B------:R-:W-:-:S13]  /*0c70*/  FSETP.GT.AND P1, PT, R19, R20, PT ;  /* 0x000000141300720b */ /* 0x000fda0003f24000 */
[----:B------:R-:W0:Y:S01]  /*0c80*/  @P1 F2I.TRUNC.NTZ R18, R19 ;  /* 0x0000001300121305 */ /* 0x000e22000020f100 */
[----:B---3--:R-:W-:Y:S02]  /*0c90*/  FSETP.NEU.AND P1, PT, R22, R15, PT ;  /* 0x0000000f1600720b */ /* 0x008fe40003f2d000 */
[----:B------:R-:W1:Y:S02]  /*0ca0*/  LDC.64 R14, c[0x0][0x390] ;  /* 0x0000e400ff0e7b82 */ /* 0x000e640000000a00 */
[----:B------:R-:W-:-:S05]  /*0cb0*/  FSEL R6, R6, -3, !P1 ;  /* 0xc040000006067808 */ /* 0x000fca0004800000 */
[----:B----4-:R-:W-:Y:S01]  /*0cc0*/  FADD R6, R23, R6 ;  /* 0x0000000617067221 */ /* 0x010fe20000000000 */
[----:B0-----:R-:W-:-:S04]  /*0cd0*/  I2FP.F32.S32 R9, R18 ;  /* 0x0000001200097245 */ /* 0x001fc80000201400 */
[----:B------:R-:W-:-:S13]  /*0ce0*/  FSETP.GT.AND P1, PT, R6, R9, PT ;  /* 0x000000090600720b */ /* 0x000fda0003f24000 */
[----:B------:R-:W0:Y:S01]  /*0cf0*/  @P1 F2I.TRUNC.NTZ R18, R6 ;  /* 0x0000000600121305 */ /* 0x000e22000020f100 */
[----:B------:R-:W-:-:S04]  /*0d00*/  IADD3 R9, P1, PT, R4, R7, RZ ;  /* 0x0000000704097210 */ /* 0x000fc80007f3e0ff */
[----:B------:R-:W-:Y:S02]  /*0d10*/  LEA.HI.X.SX32 R12, R7, RZ, 0x1, P1 ;  /* 0x000000ff070c7211 */ /* 0x000fe400008f0eff */
[----:B-1----:R-:W-:-:S04]  /*0d20*/  LEA R8, P1, R9, R14, 0x2 ;  /* 0x0000000e09087211 */ /* 0x002fc800078210ff */
[----:B------:R-:W-:Y:S02]  /*0d30*/  LEA.HI.X R9, R9, R15, R12, 0x2, P1 ;  /* 0x0000000f09097211 */ /* 0x000fe400008f140c */
[----:B0-----:R-:W-:-:S05]  /*0d40*/  I2FP.F32.S32 R13, R18 ;  /* 0x00000012000d7245 */ /* 0x001fca0000201400 */
[----:B------:R1:W-:Y:S01]  /*0d50*/  STG.E desc[UR8][R8.64+0x4], R13 ;  /* 0x0000040d08007986 */ /* 0x0003e2000c101908 */
[----:B------:R-:W-:-:S07]  /*0d60*/  VIADD R7, R7, 0x2 ;  /* 0x0000000207077836 */ /* 0x000fce0000000000 */
.L_x_3:
[----:B------:R-:W-:Y:S05]  /*0d70*/  BRA.U !UP0, `(.L_x_2) ;  /* 0x0000000108787547 */ /* 0x000fea000b800000 */
[----:B-1----:R-:W1:Y:S01]  /*0d80*/  LDC.64 R8, c[0x0][0x390] ;  /* 0x0000e400ff087b82 */ /* 0x002e620000000a00 */
[--C-:B------:R-:W-:Y:S01]  /*0d90*/  IMAD.IADD R13, R4, 0x1, R7.reuse ;  /* 0x00000001040d7824 */ /* 0x100fe200078e0207 */
[----:B------:R-:W2:Y:S01]  /*0da0*/  LDG.E R10, desc[UR8][R10.64+-0x4] ;  /* 0xfffffc080a0a7981 */ /* 0x000ea2000c1e1900 */
[----:B------:R-:W-:-:S05]  /*0db0*/  IMAD.IADD R5, R5, 0x1, R7 ;  /* 0x0000000105057824 */ /* 0x000fca00078e0207 */
[----:B0-----:R-:W0:Y:S01]  /*0dc0*/  LDC.64 R16, c[0x0][0x388] ;  /* 0x0000e200ff107b82 */ /* 0x001e220000000a00 */
[----:B-1----:R-:W-:-:S06]  /*0dd0*/  IMAD.WIDE R14, R13, 0x4, R8 ;  /* 0x000000040d0e7825 */ /* 0x002fcc00078e0208 */
[----:B------:R-:W3:Y:S01]  /*0de0*/  LDG.E R14, desc[UR8][R14.64+-0x4] ;  /* 0xfffffc080e0e7981 */ /* 0x000ee2000c1e1900 */
[----:B------:R-:W-:-:S05]  /*0df0*/  IMAD.WIDE R4, R5, 0x4, R8 ;  /* 0x0000000405047825 */ /* 0x000fca00078e0208 */
[----:B------:R-:W4:Y:S01]  /*0e00*/  LDG.E R18, desc[UR8][R4.64] ;  /* 0x0000000804127981 */ /* 0x000f22000c1e1900 */
[----:B0-----:R-:W-:-:S03]  /*0e10*/  IMAD.WIDE R6, R7, 0x4, R16 ;  /* 0x0000000407067825 */ /* 0x001fc600078e0210 */
[----:B------:R-:W5:Y:S04]  /*0e20*/  LDG.E R16, desc[UR8][R4.64+-0x4] ;  /* 0xfffffc0804107981 */ /* 0x000f68000c1e1900 */
[----:B------:R0:W2:Y:S02]  /*0e30*/  LDG.E R7, desc[UR8][R6.64+-0x4] ;  /* 0xfffffc0806077981 */ /* 0x0000a4000c1e1900 */
[----:B0-----:R-:W-:Y:S02]  /*0e40*/  IMAD.MOV.U32 R6, RZ, RZ, 0x40400000 ;  /* 0x40400000ff067424 */ /* 0x001fe400078e00ff */
[----:B------:R-:W-:-:S04]  /*0e50*/  IMAD.WIDE.U32 R8, R13, 0x4, R8 ;  /* 0x000000040d087825 */ /* 0x000fc800078e0008 */
[----:B---3--:R-:W-:-:S06]  /*0e60*/  FADD R12, R14, -2 ;  /* 0xc00000000e0c7421 */ /* 0x008fcc0000000000 */
[----:B------:R-:W0:Y:S01]  /*0e70*/  F2I.TRUNC.NTZ R12, R12 ;  /* 0x0000000c000c7305 */ /* 0x000e22000020f100 */
[----:B------:R-:W-:Y:S01]  /*0e80*/  FSETP.GT.AND P1, PT, R14, 2, PT ;  /* 0x400000000e00780b */ /* 0x000fe20003f24000 */
[----:B----4-:R-:W-:-:S03]  /*0e90*/  FADD R18, R18, -2 ;  /* 0xc000000012127421 */ /* 0x010fc60000000000 */
[----:B0-----:R-:W-:-:S04]  /*0ea0*/  SEL R14, R12, RZ, P1 ;  /* 0x000000ff0c0e7207 */ /* 0x001fc80000800000 */
[----:B------:R-:W-:-:S04]  /*0eb0*/  I2FP.F32.S32 R15, R14 ;  /* 0x0000000e000f7245 */ /* 0x000fc80000201400 */
[----:B------:R-:W-:-:S13]  /*0ec0*/  FSETP.GT.AND P1, PT, R18, R15, PT ;  /* 0x0000000f1200720b */ /* 0x000fda0003f24000 */
        /* <DEDUP_REMOVED lines=8> */
[----:B------:R2:W-:Y:S02]  /*0f50*/  STG.E desc[UR8][R8.64], R7 ;  /* 0x0000000708007986 */ /* 0x0005e4000c101908 */
.L_x_2:
[----:B------:R-:W-:Y:S05]  /*0f60*/  @P0 BRA `(.L_x_4) ;  /* 0xfffffff000680947 */ /* 0x000fea000383ffff */
[----:B------:R-:W-:Y:S05]  /*0f70*/  EXIT ;  /* 0x000000000000794d */ /* 0x000fea0003800000 */
.L_x_5:
[----:B------:R-:W-:-:S00]  /*0f80*/  BRA `(.L_x_5) ;  /* 0xfffffffc00fc7947 */ /* 0x000fc0000383ffff */
[----:B------:R-:W-:-:S00]  /*0f90*/  NOP ;  /* 0x0000000000007918 */ /* 0x000fc00000000000 */
        /* <DEDUP_REMOVED lines=14> */
.L_x_6:


//--------------------- .nv.shared.reserved.0     --------------------------
	.section	.nv.shared.reserved.0,"aw",@nobits
	.weak		__nv_reservedSMEM_offset_0_alias
	.size		__nv_reservedSMEM_offset_0_alias, 0, 64
	.other		__nv_reservedSMEM_offset_0_alias,@"STO_CUDA_RESERVED_SHARED STV_DEFAULT"
__nv_reservedSMEM_offset_0_alias:
	.zero		0
	.zero		64


//--------------------- .nv.constant0._Z15f_scoreSequencePfS_S_ii --------------------------
	.section	.nv.constant0._Z15f_scoreSequencePfS_S_ii,"a",@progbits
	.sectionflags	@""
	.align	4
.nv.constant0._Z15f_scoreSequencePfS_S_ii:
	.zero		928


//--------------------- SYMBOLS --------------------------

	.type		.nv.reservedSmem.offset0,@object
	.size		.nv.reservedSmem.offset0,0x4
